//
// Generated by NVIDIA NVVM Compiler
//
// Compiler Build ID: CL-36424714
// Cuda compilation tools, release 13.0, V13.0.88
// Based on NVVM 20.0.0
//

.version 9.0
.target sm_100
.address_size 64

	// .globl	_Z13exclusiveScanPfS_i
.extern .shared .align 16 .b8 temp[];

.visible .entry _Z13exclusiveScanPfS_i(
	.param .u64 .ptr .align 1 _Z13exclusiveScanPfS_i_param_0,
	.param .u64 .ptr .align 1 _Z13exclusiveScanPfS_i_param_1,
	.param .u32 _Z13exclusiveScanPfS_i_param_2
)
{
	.reg .pred 	%p<5>;
	.reg .b32 	%r<30>;
	.reg .b32 	%f<11>;
	.reg .b64 	%rd<9>;

	ld.param.u64 	%rd2, [_Z13exclusiveScanPfS_i_param_0];
	ld.param.u64 	%rd1, [_Z13exclusiveScanPfS_i_param_1];
	ld.param.u32 	%r11, [_Z13exclusiveScanPfS_i_param_2];
	cvta.to.global.u64 	%rd3, %rd2;
	mov.u32 	%r13, %tid.x;
	shl.b32 	%r1, %r13, 1;
	mul.wide.u32 	%rd4, %r1, 4;
	add.s64 	%rd5, %rd3, %rd4;
	ld.global.f32 	%f1, [%rd5];
	shl.b32 	%r14, %r13, 3;
	mov.u32 	%r15, temp;
	add.s32 	%r2, %r15, %r14;
	ld.global.f32 	%f2, [%rd5+4];
	st.shared.v2.f32 	[%r2], {%f1, %f2};
	bar.sync 	0;
	mov.u32 	%r29, %ntid.x;
	add.s32 	%r4, %r1, 2;
	mov.b32 	%r28, 1;
$L__BB0_1:
	mul.lo.s32 	%r6, %r4, %r28;
	setp.gt.s32 	%p1, %r6, %r11;
	@%p1 bra 	$L__BB0_3;
	sub.s32 	%r16, %r6, %r28;
	shl.b32 	%r17, %r16, 2;
	add.s32 	%r19, %r15, %r17;
	ld.shared.f32 	%f3, [%r19+-4];
	shl.b32 	%r20, %r28, 2;
	add.s32 	%r21, %r19, %r20;
	ld.shared.f32 	%f4, [%r21+-4];
	add.f32 	%f5, %f3, %f4;
	st.shared.f32 	[%r21+-4], %f5;
$L__BB0_3:
	bar.sync 	0;
	shl.b32 	%r28, %r28, 1;
	setp.le.u32 	%p2, %r28, %r29;
	@%p2 bra 	$L__BB0_1;
$L__BB0_4:
	mul.lo.s32 	%r9, %r4, %r29;
	setp.gt.s32 	%p3, %r9, %r11;
	@%p3 bra 	$L__BB0_6;
	sub.s32 	%r22, %r9, %r29;
	shl.b32 	%r23, %r22, 2;
	add.s32 	%r25, %r15, %r23;
	ld.shared.f32 	%f6, [%r25+-4];
	shl.b32 	%r26, %r29, 2;
	add.s32 	%r27, %r25, %r26;
	ld.shared.f32 	%f7, [%r27+-4];
	st.shared.f32 	[%r25+-4], %f7;
	add.f32 	%f8, %f6, %f7;
	st.shared.f32 	[%r27+-4], %f8;
$L__BB0_6:
	bar.sync 	0;
	shr.u32 	%r10, %r29, 1;
	setp.gt.u32 	%p4, %r29, 1;
	mov.u32 	%r29, %r10;
	@%p4 bra 	$L__BB0_4;
	cvta.to.global.u64 	%rd6, %rd1;
	ld.shared.v2.f32 	{%f9, %f10}, [%r2];
	add.s64 	%rd8, %rd6, %rd4;
	st.global.f32 	[%rd8], %f9;
	st.global.f32 	[%rd8+4], %f10;
	ret;

}


// ===== COMPILED SASS (sm_100) =====

	.target	sm_100

	.elftype	@"ET_EXEC"


//--------------------- .note.nv.tkinfo           --------------------------
	.section	.note.nv.tkinfo,"",@"SHT_NOTE"
	.sectionflags	@"SHF_NOTE_NV_TKINFO"
	.tkinfo
        /*0018*/ 	.word	0x00000002
        /*0030*/ 	.string	""
        /*0030*/ 	.string	"ptxas"
        /*0030*/ 	.string	"Cuda compilation tools, release 13.0, V13.0.88"
        /*0030*/ 	.string	"Build cuda_13.0.r13.0/compiler.36424714_0"
        /*0030*/ 	.string	"-arch sm_100 -m 64 "



//--------------------- .note.nv.cuinfo           --------------------------
	.section	.note.nv.cuinfo,"",@"SHT_NOTE"
	.sectionflags	@"SHF_NOTE_NV_CUINFO"
        /*0018*/ 	.short	0x0002
        /*001a*/ 	.short	0x0064
        /*001c*/ 	.short	0x0082
	.zero		2


//--------------------- .nv.info                  --------------------------
	.section	.nv.info,"",@"SHT_CUDA_INFO"
	.align	4


	//----- nvinfo : EIATTR_REGCOUNT
	.align		4
        /*0000*/ 	.byte	0x04, 0x2f
        /*0002*/ 	.short	(.L_1 - .L_0)
	.align		4
.L_0:
        /*0004*/ 	.word	index@(_Z13exclusiveScanPfS_i)
        /*0008*/ 	.word	0x0000000d


	//----- nvinfo : EIATTR_FRAME_SIZE
	.align		4
.L_1:
        /*000c*/ 	.byte	0x04, 0x11
        /*000e*/ 	.short	(.L_3 - .L_2)
	.align		4
.L_2:
        /*0010*/ 	.word	index@(_Z13exclusiveScanPfS_i)
        /*0014*/ 	.word	0x00000000


	//----- nvinfo : EIATTR_MIN_STACK_SIZE
	.align		4
.L_3:
        /*0018*/ 	.byte	0x04, 0x12
        /*001a*/ 	.short	(.L_5 - .L_4)
	.align		4
.L_4:
        /*001c*/ 	.word	index@(_Z13exclusiveScanPfS_i)
        /*0020*/ 	.word	0x00000000
.L_5:


//--------------------- .nv.compat                --------------------------
	.section	.nv.compat,"",@"SHT_CUDA_COMPAT_INFO"
	.align	4
        /*0000*/ 	.byte	0x02, 0x09, 0x00, 0x00, 0x02, 0x02, 0x01, 0x00, 0x02, 0x05, 0x05, 0x00, 0x03, 0x07, 0x01, 0x01
        /*0010*/ 	.byte	0x02, 0x03, 0x00, 0x00, 0x02, 0x06, 0x01, 0x00, 0x04, 0x0b, 0x08, 0x00, 0x09, 0x00, 0x00, 0x00
        /*0020*/ 	.byte	0x00, 0x00, 0x00, 0x00


//--------------------- .nv.info._Z13exclusiveScanPfS_i --------------------------
	.section	.nv.info._Z13exclusiveScanPfS_i,"",@"SHT_CUDA_INFO"
	.sectionflags	@""
	.align	4


	//----- nvinfo : EIATTR_CUDA_API_VERSION
	.align		4
        /*0000*/ 	.byte	0x04, 0x37
        /*0002*/ 	.short	(.L_7 - .L_6)
.L_6:
        /*0004*/ 	.word	0x00000082


	//----- nvinfo : EIATTR_KPARAM_INFO
	.align		4
.L_7:
        /*0008*/ 	.byte	0x04, 0x17
        /*000a*/ 	.short	(.L_9 - .L_8)
.L_8:
        /*000c*/ 	.word	0x00000000
        /*0010*/ 	.short	0x0002
        /*0012*/ 	.short	0x0010
        /*0014*/ 	.byte	0x00, 0xf0, 0x11, 0x00


	//----- nvinfo : EIATTR_KPARAM_INFO
	.align		4
.L_9:
        /*0018*/ 	.byte	0x04, 0x17
        /*001a*/ 	.short	(.L_11 - .L_10)
.L_10:
        /*001c*/ 	.word	0x00000000
        /*0020*/ 	.short	0x0001
        /*0022*/ 	.short	0x0008
        /*0024*/ 	.byte	0x00, 0xf5, 0x21, 0x00


	//----- nvinfo : EIATTR_KPARAM_INFO
	.align		4
.L_11:
        /*0028*/ 	.byte	0x04, 0x17
        /*002a*/ 	.short	(.L_13 - .L_12)
.L_12:
        /*002c*/ 	.word	0x00000000
        /*0030*/ 	.short	0x0000
        /*0032*/ 	.short	0x0000
        /*0034*/ 	.byte	0x00, 0xf5, 0x21, 0x00


	//----- nvinfo : EIATTR_SPARSE_MMA_MASK
	.align		4
.L_13:
        /*0038*/ 	.byte	0x03, 0x50
        /*003a*/ 	.short	0x0000


	//----- nvinfo : EIATTR_MAXREG_COUNT
	.align		4
        /*003c*/ 	.byte	0x03, 0x1b
        /*003e*/ 	.short	0x00ff


	//----- nvinfo : EIATTR_NUM_BARRIERS
	.align		4
        /*0040*/ 	.byte	0x02, 0x4c
        /*0042*/ 	.byte	0x01
	.zero		1


	//----- nvinfo : EIATTR_MERCURY_ISA_VERSION
	.align		4
        /*0044*/ 	.byte	0x03, 0x5f
        /*0046*/ 	.short	0x0101


	//----- nvinfo : EIATTR_VRC_CTA_INIT_COUNT
	.align		4
        /*0048*/ 	.byte	0x02, 0x4a
	.zero		1
	.zero		1


	//----- nvinfo : EIATTR_EXIT_INSTR_OFFSETS
	.align		4
        /*004c*/ 	.byte	0x04, 0x1c
        /*004e*/ 	.short	(.L_15 - .L_14)


	//   ....[0]....
.L_14:
        /*0050*/ 	.word	0x00000350


	//----- nvinfo : EIATTR_CBANK_PARAM_SIZE
	.align		4
.L_15:
        /*0054*/ 	.byte	0x03, 0x19
        /*0056*/ 	.short	0x0014


	//----- nvinfo : EIATTR_PARAM_CBANK
	.align		4
        /*0058*/ 	.byte	0x04, 0x0a
        /*005a*/ 	.short	(.L_17 - .L_16)
	.align		4
.L_16:
        /*005c*/ 	.word	index@(.nv.constant0._Z13exclusiveScanPfS_i)
        /*0060*/ 	.short	0x0380
        /*0062*/ 	.short	0x0014


	//----- nvinfo : EIATTR_SW_WAR
	.align		4
.L_17:
        /*0064*/ 	.byte	0x04, 0x36
        /*0066*/ 	.short	(.L_19 - .L_18)
.L_18:
        /*0068*/ 	.word	0x00000008
.L_19:


//--------------------- .nv.callgraph             --------------------------
	.section	.nv.callgraph,"",@"SHT_CUDA_CALLGRAPH"
	.align	4
	.sectionentsize	8
	.align		4
        /*0000*/ 	.word	0x00000000
	.align		4
        /*0004*/ 	.word	0xffffffff
	.align		4
        /*0008*/ 	.word	0x00000000
	.align		4
        /*000c*/ 	.word	0xfffffffe
	.align		4
        /*0010*/ 	.word	0x00000000
	.align		4
        /*0014*/ 	.word	0xfffffffd
	.align		4
        /*0018*/ 	.word	0x00000000
	.align		4
        /*001c*/ 	.word	0xfffffffc


//--------------------- .text._Z13exclusiveScanPfS_i --------------------------
	.section	.text._Z13exclusiveScanPfS_i,"ax",@progbits
	.align	128
        .global         _Z13exclusiveScanPfS_i
        .type           _Z13exclusiveScanPfS_i,@function
        .size           _Z13exclusiveScanPfS_i,(.L_x_3 - _Z13exclusiveScanPfS_i)
        .other          _Z13exclusiveScanPfS_i,@"STO_CUDA_ENTRY STV_DEFAULT"
_Z13exclusiveScanPfS_i:
.text._Z13exclusiveScanPfS_i:
[----:B------:R-:W-:Y:S01]  /*0000*/  LDC R1, c[0x0][0x37c] ;  /* 0x0000df00ff017b82 */ /* 0x000fe20000000800 */
[----:B------:R-:W0:Y:S07]  /*0010*/  S2R R6, SR_TID.X ;  /* 0x0000000000067919 */ /* 0x000e2e0000002100 */
[----:B------:R-:W1:Y:S01]  /*0020*/  LDC.64 R2, c[0x0][0x380] ;  /* 0x0000e000ff027b82 */ /* 0x000e620000000a00 */
[----:B------:R-:W2:Y:S07]  /*0030*/  LDCU.64 UR6, c[0x0][0x358] ;  /* 0x00006b00ff0677ac */ /* 0x000eae0008000a00 */
[----:B------:R-:W3:Y:S01]  /*0040*/  S2UR UR5, SR_CgaCtaId ;  /* 0x00000000000579c3 */ /* 0x000ee20000008800 */
[----:B------:R-:W-:Y:S01]  /*0050*/  UMOV UR4, 0x400 ;  /* 0x0000040000047882 */ /* 0x000fe20000000000 */
[----:B------:R-:W4:Y:S01]  /*0060*/  LDCU UR8, c[0x0][0x390] ;  /* 0x00007200ff0877ac */ /* 0x000f220008000800 */
[----:B0-----:R-:W-:-:S04]  /*0070*/  IMAD.SHL.U32 R0, R6, 0x2, RZ ;  /* 0x0000000206007824 */ /* 0x001fc800078e00ff */
[----:B-1----:R-:W-:-:S05]  /*0080*/  IMAD.WIDE.U32 R2, R0, 0x4, R2 ;  /* 0x0000000400027825 */ /* 0x002fca00078e0002 */
[----:B--2---:R-:W2:Y:S04]  /*0090*/  LDG.E R4, desc[UR6][R2.64] ;  /* 0x0000000602047981 */ /* 0x004ea8000c1e1900 */
[----:B------:R0:W2:Y:S01]  /*00a0*/  LDG.E R5, desc[UR6][R2.64+0x4] ;  /* 0x0000040602057981 */ /* 0x0000a2000c1e1900 */
[----:B---3--:R-:W-:Y:S01]  /*00b0*/  ULEA UR4, UR5, UR4, 0x18 ;  /* 0x0000000405047291 */ /* 0x008fe2000f8ec0ff */
[----:B------:R-:W-:Y:S01]  /*00c0*/  HFMA2 R8, -RZ, RZ, 0, 5.9604644775390625e-08 ;  /* 0x00000001ff087431 */ /* 0x000fe200000001ff */
[----:B------:R-:W1:Y:S04]  /*00d0*/  LDCU UR5, c[0x0][0x360] ;  /* 0x00006c00ff0577ac */ /* 0x000e680008000800 */
[----:B------:R-:W-:-:S02]  /*00e0*/  LEA R6, R6, UR4, 0x3 ;  /* 0x0000000406067c11 */ /* 0x000fc4000f8e18ff */
[----:B0-----:R-:W-:Y:S01]  /*00f0*/  IADD3 R2, PT, PT, R0, 0x2, RZ ;  /* 0x0000000200027810 */ /* 0x001fe20007ffe0ff */
[----:B-1----:R-:W-:Y:S02]  /*0100*/  IMAD.U32 R7, RZ, RZ, UR5 ;  /* 0x00000005ff077e24 */ /* 0x002fe4000f8e00ff */
[----:B--2---:R0:W-:Y:S01]  /*0110*/  STS.64 [R6], R4 ;  /* 0x0000000406007388 */ /* 0x0041e20000000a00 */
[----:B----4-:R-:W-:Y:S06]  /*0120*/  BAR.SYNC.DEFER_BLOCKING 0x0 ;  /* 0x0000000000007b1d */ /* 0x010fec0000010000 */
.L_x_0:
[----:B------:R-:W-:-:S05]  /*0130*/  IMAD R3, R2, R8, RZ ;  /* 0x0000000802037224 */ /* 0x000fca00078e02ff */
[----:B------:R-:W-:-:S13]  /*0140*/  ISETP.GT.AND P0, PT, R3, UR8, PT ;  /* 0x0000000803007c0c */ /* 0x000fda000bf04270 */
[----:B------:R-:W-:-:S05]  /*0150*/  @!P0 IMAD.IADD R3, R3, 0x1, -R8 ;  /* 0x0000000103038824 */ /* 0x000fca00078e0a08 */
[----:B------:R-:W-:-:S04]  /*0160*/  @!P0 LEA R3, R3, UR4, 0x2 ;  /* 0x0000000403038c11 */ /* 0x000fc8000f8e10ff */
[C---:B0-----:R-:W-:Y:S01]  /*0170*/  @!P0 LEA R4, R8.reuse, R3, 0x2 ;  /* 0x0000000308048211 */ /* 0x041fe200078e10ff */
[----:B------:R-:W-:Y:S01]  /*0180*/  IMAD.SHL.U32 R8, R8, 0x2, RZ ;  /* 0x0000000208087824 */ /* 0x000fe200078e00ff */
[----:B------:R-:W-:Y:S04]  /*0190*/  @!P0 LDS R3, [R3+-0x4] ;  /* 0xfffffc0003038984 */ /* 0x000fe80000000800 */
[----:B------:R-:W0:Y:S02]  /*01a0*/  @!P0 LDS R10, [R4+-0x4] ;  /* 0xfffffc00040a8984 */ /* 0x000e240000000800 */
[----:B0-----:R-:W-:-:S05]  /*01b0*/  @!P0 FADD R5, R3, R10 ;  /* 0x0000000a03058221 */ /* 0x001fca0000000000 */
[----:B------:R1:W-:Y:S01]  /*01c0*/  @!P0 STS [R4+-0x4], R5 ;  /* 0xfffffc0504008388 */ /* 0x0003e20000000800 */
[----:B------:R-:W-:Y:S01]  /*01d0*/  BAR.SYNC.DEFER_BLOCKING 0x0 ;  /* 0x0000000000007b1d */ /* 0x000fe20000010000 */
[----:B------:R-:W-:-:S13]  /*01e0*/  ISETP.GT.U32.AND P0, PT, R8, R7, PT ;  /* 0x000000070800720c */ /* 0x000fda0003f04070 */
[----:B-1----:R-:W-:Y:S05]  /*01f0*/  @!P0 BRA `(.L_x_0) ;  /* 0xfffffffc00cc8947 */ /* 0x002fea000383ffff */
[----:B------:R-:W0:Y:S01]  /*0200*/  LDCU UR5, c[0x0][0x390] ;  /* 0x00007200ff0577ac */ /* 0x000e220008000800 */
[----:B------:R-:W-:Y:S01]  /*0210*/  NOP ;  /* 0x0000000000007918 */ /* 0x000fe20000000000 */
.L_x_1:
[----:B------:R-:W-:-:S05]  /*0220*/  IMAD R4, R2, R7, RZ ;  /* 0x0000000702047224 */ /* 0x000fca00078e02ff */
[----:B0-----:R-:W-:-:S13]  /*0230*/  ISETP.GT.AND P0, PT, R4, UR5, PT ;  /* 0x0000000504007c0c */ /* 0x001fda000bf04270 */
[----:B------:R-:W-:-:S04]  /*0240*/  @!P0 IADD3 R3, PT, PT, R4, -R7, RZ ;  /* 0x8000000704038210 */ /* 0x000fc80007ffe0ff */
[----:B------:R-:W-:-:S05]  /*0250*/  @!P0 LEA R4, R3, UR4, 0x2 ;  /* 0x0000000403048c11 */ /* 0x000fca000f8e10ff */
[----:B------:R-:W-:Y:S01]  /*0260*/  @!P0 IMAD R5, R7, 0x4, R4 ;  /* 0x0000000407058824 */ /* 0x000fe200078e0204 */
[----:B------:R-:W-:Y:S04]  /*0270*/  @!P0 LDS R3, [R4+-0x4] ;  /* 0xfffffc0004038984 */ /* 0x000fe80000000800 */
[----:B------:R-:W0:Y:S02]  /*0280*/  @!P0 LDS R8, [R5+-0x4] ;  /* 0xfffffc0005088984 */ /* 0x000e240000000800 */
[----:B0-----:R-:W-:Y:S02]  /*0290*/  @!P0 FADD R10, R3, R8 ;  /* 0x00000008030a8221 */ /* 0x001fe40000000000 */
[----:B------:R1:W-:Y:S04]  /*02a0*/  @!P0 STS [R4+-0x4], R8 ;  /* 0xfffffc0804008388 */ /* 0x0003e80000000800 */
[----:B------:R1:W-:Y:S01]  /*02b0*/  @!P0 STS [R5+-0x4], R10 ;  /* 0xfffffc0a05008388 */ /* 0x0003e20000000800 */
[----:B------:R-:W-:Y:S01]  /*02c0*/  BAR.SYNC.DEFER_BLOCKING 0x0 ;  /* 0x0000000000007b1d */ /* 0x000fe20000010000 */
[----:B------:R-:W-:-:S02]  /*02d0*/  ISETP.GT.U32.AND P0, PT, R7, 0x1, PT ;  /* 0x000000010700780c */ /* 0x000fc40003f04070 */
[----:B------:R-:W-:-:S11]  /*02e0*/  SHF.R.U32.HI R7, RZ, 0x1, R7 ;  /* 0x00000001ff077819 */ /* 0x000fd60000011607 */
[----:B-1----:R-:W-:Y:S05]  /*02f0*/  @P0 BRA `(.L_x_1) ;  /* 0xfffffffc00c80947 */ /* 0x002fea000383ffff */
[----:B------:R-:W0:Y:S01]  /*0300*/  LDS.64 R6, [R6] ;  /* 0x0000000006067984 */ /* 0x000e220000000a00 */
[----:B------:R-:W1:Y:S02]  /*0310*/  LDC.64 R2, c[0x0][0x388] ;  /* 0x0000e200ff027b82 */ /* 0x000e640000000a00 */
[----:B-1----:R-:W-:-:S05]  /*0320*/  IMAD.WIDE.U32 R2, R0, 0x4, R2 ;  /* 0x0000000400027825 */ /* 0x002fca00078e0002 */
[----:B0-----:R-:W-:Y:S04]  /*0330*/  STG.E desc[UR6][R2.64], R6 ;  /* 0x0000000602007986 */ /* 0x001fe8000c101906 */
[----:B------:R-:W-:Y:S01]  /*0340*/  STG.E desc[UR6][R2.64+0x4], R7 ;  /* 0x0000040702007986 */ /* 0x000fe2000c101906 */
[----:B------:R-:W-:Y:S05]  /*0350*/  EXIT ;  /* 0x000000000000794d */ /* 0x000fea0003800000 */
.L_x_2:
[----:B------:R-:W-:-:S00]  /*0360*/  BRA `(.L_x_2) ;  /* 0xfffffffc00fc7947 */ /* 0x000fc0000383ffff */
[----:B------:R-:W-:-:S00]  /*0370*/  NOP ;  /* 0x0000000000007918 */ /* 0x000fc00000000000 */
        /* <DEDUP_REMOVED lines=8> */
.L_x_3:


//--------------------- .nv.shared._Z13exclusiveScanPfS_i --------------------------
	.section	.nv.shared._Z13exclusiveScanPfS_i,"aw",@nobits
	.sectionflags	@""
	.align	16
	.zero		1024


//--------------------- .nv.shared.reserved.0     --------------------------
	.section	.nv.shared.reserved.0,"aw",@nobits
	.weak		__nv_reservedSMEM_offset_0_alias
	.size		__nv_reservedSMEM_offset_0_alias, 0, 64
	.other		__nv_reservedSMEM_offset_0_alias,@"STO_CUDA_RESERVED_SHARED STV_DEFAULT"
__nv_reservedSMEM_offset_0_alias:
	.zero		0
	.zero		64


//--------------------- .nv.constant0._Z13exclusiveScanPfS_i --------------------------
	.section	.nv.constant0._Z13exclusiveScanPfS_i,"a",@progbits
	.sectionflags	@""
	.align	4
.nv.constant0._Z13exclusiveScanPfS_i:
	.zero		916


//--------------------- SYMBOLS --------------------------

	.type		.nv.reservedSmem.offset0,@object
	.size		.nv.reservedSmem.offset0,0x4
	.type		.nv.reservedSmem.cap,@object
	.size		.nv.reservedSmem.cap,0x4
